	.headerflags	@"EF_CUDA_TEXMODE_UNIFIED EF_CUDA_64BIT_ADDRESS EF_CUDA_ACCELERATORS EF_CUDA_SM90 EF_CUDA_VIRTUAL_SM(EF_CUDA_SM90)"
	.elftype	@"ET_EXEC"


//--------------------- .nv.info                  --------------------------
	.section	.nv.info,"",@"SHT_CUDA_INFO"
	.align	4


	//----- nvinfo : EIATTR_REGCOUNT
	.align		4
        /*0000*/ 	.byte	0x04, 0x2f
        /*0002*/ 	.short	(.L_3 - .L_2)
	.align		4
.L_2:
        /*0004*/ 	.word	index@(triton_poi_fused__native_batch_norm_legit_no_training_convolution_relu_39)
        /*0008*/ 	.word	0x00000016


	//----- nvinfo : EIATTR_MIN_STACK_SIZE
	.align		4
.L_3:
        /*000c*/ 	.byte	0x04, 0x12
        /*000e*/ 	.short	(.L_5 - .L_4)
	.align		4
.L_4:
        /*0010*/ 	.word	index@(triton_poi_fused__native_batch_norm_legit_no_training_convolution_relu_39)
        /*0014*/ 	.word	0x00000000


	//----- nvinfo : EIATTR_FRAME_SIZE
	.align		4
.L_5:
        /*0018*/ 	.byte	0x04, 0x11
        /*001a*/ 	.short	(.L_7 - .L_6)
	.align		4
.L_6:
        /*001c*/ 	.word	index@(triton_poi_fused__native_batch_norm_legit_no_training_convolution_relu_39)
        /*0020*/ 	.word	0x00000000


	//----- nvinfo : EIATTR_MIN_STACK_SIZE
	.align		4
.L_7:
        /*0024*/ 	.byte	0x04, 0x12
        /*0026*/ 	.short	(.L_9 - .L_8)
	.align		4
.L_8:
        /*0028*/ 	.word	index@(triton_poi_fused__native_batch_norm_legit_no_training_convolution_relu_39)
        /*002c*/ 	.word	0x00000000
.L_9:


//--------------------- .nv.info.triton_poi_fused__native_batch_norm_legit_no_training_convolution_relu_39 --------------------------
	.section	.nv.info.triton_poi_fused__native_batch_norm_legit_no_training_convolution_relu_39,"",@"SHT_CUDA_INFO"
	.sectionflags	@""
	.align	4


	//----- nvinfo : EIATTR_CUDA_API_VERSION
	.align		4
        /*0000*/ 	.byte	0x04, 0x37
        /*0002*/ 	.short	(.L_11 - .L_10)
.L_10:
        /*0004*/ 	.word	0x0000007c


	//----- nvinfo : EIATTR_KPARAM_INFO
	.align		4
.L_11:
        /*0008*/ 	.byte	0x04, 0x17
        /*000a*/ 	.short	(.L_13 - .L_12)
.L_12:
        /*000c*/ 	.word	0x00000000
        /*0010*/ 	.short	0x0007
        /*0012*/ 	.short	0x0038
        /*0014*/ 	.byte	0x00, 0xf0, 0x11, 0x00


	//----- nvinfo : EIATTR_KPARAM_INFO
	.align		4
.L_13:
        /*0018*/ 	.byte	0x04, 0x17
        /*001a*/ 	.short	(.L_15 - .L_14)
.L_14:
        /*001c*/ 	.word	0x00000000
        /*0020*/ 	.short	0x0006
        /*0022*/ 	.short	0x0030
        /*0024*/ 	.byte	0x00, 0xf4, 0x21, 0x00


	//----- nvinfo : EIATTR_KPARAM_INFO
	.align		4
.L_15:
        /*0028*/ 	.byte	0x04, 0x17
        /*002a*/ 	.short	(.L_17 - .L_16)
.L_16:
        /*002c*/ 	.word	0x00000000
        /*0030*/ 	.short	0x0005
        /*0032*/ 	.short	0x0028
        /*0034*/ 	.byte	0x00, 0xf4, 0x21, 0x00


	//----- nvinfo : EIATTR_KPARAM_INFO
	.align		4
.L_17:
        /*0038*/ 	.byte	0x04, 0x17
        /*003a*/ 	.short	(.L_19 - .L_18)
.L_18:
        /*003c*/ 	.word	0x00000000
        /*0040*/ 	.short	0x0004
        /*0042*/ 	.short	0x0020
        /*0044*/ 	.byte	0x00, 0xf4, 0x21, 0x00


	//----- nvinfo : EIATTR_KPARAM_INFO
	.align		4
.L_19:
        /*0048*/ 	.byte	0x04, 0x17
        /*004a*/ 	.short	(.L_21 - .L_20)
.L_20:
        /*004c*/ 	.word	0x00000000
        /*0050*/ 	.short	0x0003
        /*0052*/ 	.short	0x0018
        /*0054*/ 	.byte	0x00, 0xf4, 0x21, 0x00


	//----- nvinfo : EIATTR_KPARAM_INFO
	.align		4
.L_21:
        /*0058*/ 	.byte	0x04, 0x17
        /*005a*/ 	.short	(.L_23 - .L_22)
.L_22:
        /*005c*/ 	.word	0x00000000
        /*0060*/ 	.short	0x0002
        /*0062*/ 	.short	0x0010
        /*0064*/ 	.byte	0x00, 0xf4, 0x21, 0x00


	//----- nvinfo : EIATTR_KPARAM_INFO
	.align		4
.L_23:
        /*0068*/ 	.byte	0x04, 0x17
        /*006a*/ 	.short	(.L_25 - .L_24)
.L_24:
        /*006c*/ 	.word	0x00000000
        /*0070*/ 	.short	0x0001
        /*0072*/ 	.short	0x0008
        /*0074*/ 	.byte	0x00, 0xf4, 0x21, 0x00


	//----- nvinfo : EIATTR_KPARAM_INFO
	.align		4
.L_25:
        /*0078*/ 	.byte	0x04, 0x17
        /*007a*/ 	.short	(.L_27 - .L_26)
.L_26:
        /*007c*/ 	.word	0x00000000
        /*0080*/ 	.short	0x0000
        /*0082*/ 	.short	0x0000
        /*0084*/ 	.byte	0x00, 0xf4, 0x21, 0x00


	//----- nvinfo : EIATTR_SPARSE_MMA_MASK
	.align		4
.L_27:
        /*0088*/ 	.byte	0x03, 0x50
        /*008a*/ 	.short	0x0000


	//----- nvinfo : EIATTR_MAXREG_COUNT
	.align		4
        /*008c*/ 	.byte	0x03, 0x1b
        /*008e*/ 	.short	0x00ff


	//----- nvinfo : EIATTR_EXIT_INSTR_OFFSETS
	.align		4
        /*0090*/ 	.byte	0x04, 0x1c
        /*0092*/ 	.short	(.L_29 - .L_28)


	//   ....[0]....
.L_28:
        /*0094*/ 	.word	0x000003b0


	//----- nvinfo : EIATTR_REQNTID
	.align		4
.L_29:
        /*0098*/ 	.byte	0x04, 0x10
        /*009a*/ 	.short	(.L_31 - .L_30)
.L_30:
        /*009c*/ 	.word	0x00000100
        /*00a0*/ 	.word	0x00000001
        /*00a4*/ 	.word	0x00000001


	//----- nvinfo : EIATTR_CBANK_PARAM_SIZE
	.align		4
.L_31:
        /*00a8*/ 	.byte	0x03, 0x19
        /*00aa*/ 	.short	0x003c


	//----- nvinfo : EIATTR_PARAM_CBANK
	.align		4
        /*00ac*/ 	.byte	0x04, 0x0a
        /*00ae*/ 	.short	(.L_33 - .L_32)
	.align		4
.L_32:
        /*00b0*/ 	.word	index@(.nv.constant0.triton_poi_fused__native_batch_norm_legit_no_training_convolution_relu_39)
        /*00b4*/ 	.short	0x0210
        /*00b6*/ 	.short	0x003c


	//----- nvinfo : EIATTR_SW_WAR
	.align		4
.L_33:
        /*00b8*/ 	.byte	0x04, 0x36
        /*00ba*/ 	.short	(.L_35 - .L_34)
.L_34:
        /*00bc*/ 	.word	0x00000008
.L_35:


//--------------------- .nv.callgraph             --------------------------
	.section	.nv.callgraph,"",@"SHT_CUDA_CALLGRAPH"
	.align	4
	.sectionentsize	8
	.align		4
        /*0000*/ 	.word	0x00000000
	.align		4
        /*0004*/ 	.word	0xffffffff
	.align		4
        /*0008*/ 	.word	0x00000000
	.align		4
        /*000c*/ 	.word	0xfffffffe
	.align		4
        /*0010*/ 	.word	0x00000000
	.align		4
        /*0014*/ 	.word	0xfffffffd
	.align		4
        /*0018*/ 	.word	0x00000000
	.align		4
        /*001c*/ 	.word	0xfffffffc


//--------------------- .nv.constant4             --------------------------
	.section	.nv.constant4,"a",@progbits
	.align	8
	.align		8
.nv.constant4:
        /*0000*/ 	.dword	_$_str
	.align		8
        /*0008*/ 	.dword	_$_str_$_2


//--------------------- .text.triton_poi_fused__native_batch_norm_legit_no_training_convolution_relu_39 --------------------------
	.section	.text.triton_poi_fused__native_batch_norm_legit_no_training_convolution_relu_39,"ax",@progbits
	.align	128
        .global         triton_poi_fused__native_batch_norm_legit_no_training_convolution_relu_39
        .type           triton_poi_fused__native_batch_norm_legit_no_training_convolution_relu_39,@function
        .size           triton_poi_fused__native_batch_norm_legit_no_training_convolution_relu_39,(.L_x_1 - triton_poi_fused__native_batch_norm_legit_no_training_convolution_relu_39)
        .other          triton_poi_fused__native_batch_norm_legit_no_training_convolution_relu_39,@"STO_CUDA_ENTRY STV_DEFAULT"
triton_poi_fused__native_batch_norm_legit_no_training_convolution_relu_39:
.text.triton_poi_fused__native_batch_norm_legit_no_training_convolution_relu_39:
[----:B------:R-:W-:Y:S01]  /*0000*/  LDC R1, c[0x0][0x28] ;  /* 0x00000a00ff017b82 */ /* 0x000fe20000000800 */
[----:B------:R-:W1:Y:S07]  /*0010*/  S2R R0, SR_TID.X ;  /* 0x0000000000007919 */ /* 0x000e6e0000002100 */
[----:B------:R-:W2:Y:S01]  /*0020*/  LDC.64 R14, c[0x0][0x228] ;  /* 0x00008a00ff0e7b82 */ /* 0x000ea20000000a00 */
[----:B------:R-:W-:Y:S01]  /*0030*/  ULDC.64 UR4, c[0x0][0x208] ;  /* 0x0000820000047ab9 */ /* 0x000fe20000000a00 */
[----:B------:R-:W3:Y:S06]  /*0040*/  S2R R5, SR_CTAID.X ;  /* 0x0000000000057919 */ /* 0x000eec0000002500 */
[----:B------:R-:W4:Y:S08]  /*0050*/  LDC.64 R10, c[0x0][0x218] ;  /* 0x00008600ff0a7b82 */ /* 0x000f300000000a00 */
[----:B------:R-:W5:Y:S08]  /*0060*/  LDC.64 R12, c[0x0][0x220] ;  /* 0x00008800ff0c7b82 */ /* 0x000f700000000a00 */
[----:B------:R-:W5:Y:S01]  /*0070*/  LDC.64 R16, c[0x0][0x230] ;  /* 0x00008c00ff107b82 */ /* 0x000f620000000a00 */
[----:B-1----:R-:W-:-:S02]  /*0080*/  SHF.L.U32 R0, R0, 0x1, RZ ;  /* 0x0000000100007819 */ /* 0x002fc400000006ff */
[----:B---3--:R-:W-:Y:S02]  /*0090*/  SHF.R.S32.HI R3, RZ, 0x16, R5 ;  /* 0x00000016ff037819 */ /* 0x008fe40000011405 */
[----:B------:R-:W-:Y:S02]  /*00a0*/  LOP3.LUT R0, R0, 0x1fe, RZ, 0xc0, !PT ;  /* 0x000001fe00007812 */ /* 0x000fe400078ec0ff */
[----:B------:R-:W-:Y:S02]  /*00b0*/  SGXT R3, R3, 0x1 ;  /* 0x000000010303781a */ /* 0x000fe40000000200 */
[----:B------:R-:W-:Y:S02]  /*00c0*/  LEA R0, R5, R0, 0x9 ;  /* 0x0000000005007211 */ /* 0x000fe400078e48ff */
[----:B------:R-:W1:Y:S02]  /*00d0*/  LDC.64 R4, c[0x0][0x238] ;  /* 0x00008e00ff047b82 */ /* 0x000e640000000a00 */
[----:B------:R-:W-:-:S04]  /*00e0*/  LEA.HI R3, R3, R0, RZ, 0x8 ;  /* 0x0000000003037211 */ /* 0x000fc800078f40ff */
[----:B------:R-:W-:-:S04]  /*00f0*/  SHF.R.S32.HI R3, RZ, 0x8, R3 ;  /* 0x00000008ff037819 */ /* 0x000fc80000011403 */
[----:B------:R-:W-:-:S04]  /*0100*/  LEA.HI R2, R3, R3, RZ, 0x7 ;  /* 0x0000000303027211 */ /* 0x000fc800078f38ff */
[----:B------:R-:W-:-:S04]  /*0110*/  LOP3.LUT R2, R2, 0xffffff80, RZ, 0xc0, !PT ;  /* 0xffffff8002027812 */ /* 0x000fc800078ec0ff */
[----:B------:R-:W-:Y:S02]  /*0120*/  IADD3 R19, R3, -R2, RZ ;  /* 0x8000000203137210 */ /* 0x000fe40007ffe0ff */
[----:B------:R-:W3:Y:S03]  /*0130*/  LDC.64 R2, c[0x0][0x210] ;  /* 0x00008400ff027b82 */ /* 0x000ee60000000a00 */
[----:B--2---:R-:W-:-:S05]  /*0140*/  IMAD.WIDE R14, R19, 0x4, R14 ;  /* 0x00000004130e7825 */ /* 0x004fca00078e020e */
[----:B------:R2:W2:Y:S01]  /*0150*/  LDG.E.EL R18, desc[UR4][R14.64] ;  /* 0x000000040e127981 */ /* 0x0004a2000c2e1900 */
[----:B----4-:R-:W-:-:S04]  /*0160*/  IMAD.WIDE R10, R19, 0x4, R10 ;  /* 0x00000004130a7825 */ /* 0x010fc800078e020a */
[----:B-----5:R-:W-:Y:S01]  /*0170*/  IMAD.WIDE R12, R19, 0x4, R12 ;  /* 0x00000004130c7825 */ /* 0x020fe200078e020c */
[----:B------:R4:W5:Y:S04]  /*0180*/  LDG.E.EL R8, desc[UR4][R10.64] ;  /* 0x000000040a087981 */ /* 0x000968000c2e1900 */
[----:B------:R-:W5:Y:S01]  /*0190*/  LDG.E.EL R9, desc[UR4][R12.64] ;  /* 0x000000040c097981 */ /* 0x000f62000c2e1900 */
[----:B---3--:R-:W-:-:S05]  /*01a0*/  IMAD.WIDE R2, R0, 0x4, R2 ;  /* 0x0000000400027825 */ /* 0x008fca00078e0202 */
[----:B------:R-:W5:Y:S01]  /*01b0*/  LDG.E.64 R6, desc[UR4][R2.64] ;  /* 0x0000000402067981 */ /* 0x000f62000c1e1b00 */
[----:B0-2---:R-:W-:-:S04]  /*01c0*/  IMAD.WIDE R14, R19, 0x4, R16 ;  /* 0x00000004130e7825 */ /* 0x005fc800078e0210 */
[----:B-1----:R-:W-:Y:S02]  /*01d0*/  IMAD.WIDE R16, R19, 0x4, R4 ;  /* 0x0000000413107825 */ /* 0x002fe400078e0204 */
[----:B------:R-:W2:Y:S01]  /*01e0*/  LDG.E.EL R14, desc[UR4][R14.64] ;  /* 0x000000040e0e7981 */ /* 0x000ea2000c2e1900 */
[----:B----4-:R-:W-:Y:S01]  /*01f0*/  HFMA2.MMA R10, -RZ, RZ, 1.625, 0 ;  /* 0x3e800000ff0a7435 */ /* 0x010fe200000001ff */
[----:B------:R-:W0:Y:S02]  /*0200*/  LDC.64 R4, c[0x0][0x240] ;  /* 0x00009000ff047b82 */ /* 0x000e240000000a00 */
[----:B------:R-:W2:Y:S01]  /*0210*/  LDG.E.EL R17, desc[UR4][R16.64] ;  /* 0x0000000410117981 */ /* 0x000ea2000c2e1900 */
[----:B0-----:R-:W-:-:S04]  /*0220*/  IMAD.WIDE R4, R0, 0x4, R4 ;  /* 0x0000000400047825 */ /* 0x001fc800078e0204 */
[----:B------:R-:W-:-:S04]  /*0230*/  FADD R18, R18, 9.9999997473787516356e-06 ;  /* 0x3727c5ac12127421 */ /* 0x000fc80000000000 */
[----:B------:R-:W0:Y:S02]  /*0240*/  MUFU.SQRT R19, R18 ;  /* 0x0000001200137308 */ /* 0x000e240000002000 */
[C---:B0-----:R-:W-:Y:S02]  /*0250*/  FSETP.GT.AND P0, PT, R19.reuse, 8.50705917302346158658e+37, PT ;  /* 0x7e8000001300780b */ /* 0x041fe40003f04000 */
[----:B------:R-:W-:-:S11]  /*0260*/  FSETP.GEU.AND P1, PT, R19, 1.175494350822287508e-38, PT ;  /* 0x008000001300780b */ /* 0x000fd60003f2e000 */
[----:B------:R-:W-:-:S04]  /*0270*/  @P0 FMUL R19, R19, 0.25 ;  /* 0x3e80000013130820 */ /* 0x000fc80000400000 */
[----:B------:R-:W-:-:S06]  /*0280*/  @!P1 FMUL R19, R19, 16777216 ;  /* 0x4b80000013139820 */ /* 0x000fcc0000400000 */
[----:B------:R-:W0:Y:S01]  /*0290*/  MUFU.RCP R19, R19 ;  /* 0x0000001300137308 */ /* 0x000e220000001000 */
[----:B------:R-:W-:Y:S01]  /*02a0*/  FSEL R10, R10, 1, P0 ;  /* 0x3f8000000a0a7808 */ /* 0x000fe20000000000 */
[--C-:B-----5:R-:W-:Y:S01]  /*02b0*/  FADD R6, R6, R8.reuse ;  /* 0x0000000806067221 */ /* 0x120fe20000000000 */
[----:B------:R-:W-:-:S03]  /*02c0*/  FADD R7, R7, R8 ;  /* 0x0000000807077221 */ /* 0x000fc60000000000 */
[----:B------:R-:W-:Y:S01]  /*02d0*/  @!P1 FMUL R10, R10, 16777216 ;  /* 0x4b8000000a0a9820 */ /* 0x000fe20000400000 */
[C---:B------:R-:W-:Y:S01]  /*02e0*/  FADD R8, -R9.reuse, R6 ;  /* 0x0000000609087221 */ /* 0x040fe20000000100 */
[----:B------:R-:W-:Y:S02]  /*02f0*/  FADD R9, -R9, R7 ;  /* 0x0000000709097221 */ /* 0x000fe40000000100 */
[----:B0-----:R-:W-:-:S04]  /*0300*/  FMUL R10, R19, R10 ;  /* 0x0000000a130a7220 */ /* 0x001fc80000400000 */
[-C--:B------:R-:W-:Y:S01]  /*0310*/  FMUL R8, R8, R10.reuse ;  /* 0x0000000a08087220 */ /* 0x080fe20000400000 */
[----:B------:R-:W-:-:S03]  /*0320*/  FMUL R10, R9, R10 ;  /* 0x0000000a090a7220 */ /* 0x000fc60000400000 */
[C-C-:B--2---:R-:W-:Y:S01]  /*0330*/  FFMA R8, R14.reuse, R8, R17.reuse ;  /* 0x000000080e087223 */ /* 0x144fe20000000011 */
[----:B------:R-:W-:-:S04]  /*0340*/  FFMA R10, R14, R10, R17 ;  /* 0x0000000a0e0a7223 */ /* 0x000fc80000000011 */
[----:B------:R-:W-:Y:S02]  /*0350*/  FSETP.GEU.AND P0, PT, R8, RZ, PT ;  /* 0x000000ff0800720b */ /* 0x000fe40003f0e000 */
[----:B------:R-:W-:Y:S02]  /*0360*/  FSETP.GEU.AND P1, PT, R10, RZ, PT ;  /* 0x000000ff0a00720b */ /* 0x000fe40003f2e000 */
[----:B------:R-:W-:Y:S02]  /*0370*/  FSEL R8, R8, RZ, P0 ;  /* 0x000000ff08087208 */ /* 0x000fe40000000000 */
[----:B------:R-:W-:Y:S01]  /*0380*/  FSEL R9, R10, RZ, P1 ;  /* 0x000000ff0a097208 */ /* 0x000fe20000800000 */
[----:B------:R-:W-:Y:S04]  /*0390*/  STG.E.64 desc[UR4][R2.64], R6 ;  /* 0x0000000602007986 */ /* 0x000fe8000c101b04 */
[----:B------:R-:W-:Y:S01]  /*03a0*/  STG.E.64 desc[UR4][R4.64], R8 ;  /* 0x0000000804007986 */ /* 0x000fe2000c101b04 */
[----:B------:R-:W-:Y:S05]  /*03b0*/  EXIT ;  /* 0x000000000000794d */ /* 0x000fea0003800000 */
.L_x_0:
[----:B------:R-:W-:-:S00]  /*03c0*/  BRA `(.L_x_0) ;  /* 0xfffffffc00fc7947 */ /* 0x000fc0000383ffff */
[----:B------:R-:W-:-:S00]  /*03d0*/  NOP ;  /* 0x0000000000007918 */ /* 0x000fc00000000000 */
        /* <DEDUP_REMOVED lines=10> */
.L_x_1:


//--------------------- .nv.global.init           --------------------------
	.section	.nv.global.init,"aw",@progbits
.nv.global.init:
	.type		_$_str,@object
	.size		_$_str,(_$_str_$_2 - _$_str)
_$_str:
        /*0000*/ 	.byte	0x5f, 0x5f, 0x43, 0x55, 0x44, 0x41, 0x5f, 0x46, 0x54, 0x5a, 0x00
	.type		_$_str_$_2,@object
	.size		_$_str_$_2,(.L_1 - _$_str_$_2)
_$_str_$_2:
        /*000b*/ 	.byte	0x5f, 0x5f, 0x43, 0x55, 0x44, 0x41, 0x5f, 0x50, 0x52, 0x45, 0x43, 0x5f, 0x53, 0x51, 0x52, 0x54
        /*001b*/ 	.byte	0x00
.L_1:


//--------------------- .nv.constant0.triton_poi_fused__native_batch_norm_legit_no_training_convolution_relu_39 --------------------------
	.section	.nv.constant0.triton_poi_fused__native_batch_norm_legit_no_training_convolution_relu_39,"a",@progbits
	.sectionflags	@""
	.align	4
.nv.constant0.triton_poi_fused__native_batch_norm_legit_no_training_convolution_relu_39:
	.zero		588
